//
// Generated by NVIDIA NVVM Compiler
//
// Compiler Build ID: CL-36424714
// Cuda compilation tools, release 13.0, V13.0.88
// Based on NVVM 20.0.0
//

.version 9.0
.target sm_100
.address_size 64

	// .globl	_Z11vecDot_ngpuPKfS0_Pfi
.extern .shared .align 16 .b8 cache[];

.visible .entry _Z11vecDot_ngpuPKfS0_Pfi(
	.param .u64 .ptr .align 1 _Z11vecDot_ngpuPKfS0_Pfi_param_0,
	.param .u64 .ptr .align 1 _Z11vecDot_ngpuPKfS0_Pfi_param_1,
	.param .u64 .ptr .align 1 _Z11vecDot_ngpuPKfS0_Pfi_param_2,
	.param .u32 _Z11vecDot_ngpuPKfS0_Pfi_param_3
)
{
	.reg .pred 	%p<7>;
	.reg .b32 	%r<19>;
	.reg .b32 	%f<14>;
	.reg .b64 	%rd<12>;

	ld.param.u64 	%rd3, [_Z11vecDot_ngpuPKfS0_Pfi_param_0];
	ld.param.u64 	%rd4, [_Z11vecDot_ngpuPKfS0_Pfi_param_1];
	ld.param.u64 	%rd5, [_Z11vecDot_ngpuPKfS0_Pfi_param_2];
	ld.param.u32 	%r11, [_Z11vecDot_ngpuPKfS0_Pfi_param_3];
	mov.u32 	%r18, %ntid.x;
	mov.u32 	%r2, %ctaid.x;
	mov.u32 	%r3, %tid.x;
	mad.lo.s32 	%r17, %r18, %r2, %r3;
	setp.ge.s32 	%p1, %r17, %r11;
	mov.f32 	%f13, 0f00000000;
	@%p1 bra 	$L__BB0_3;
	mov.u32 	%r12, %nctaid.x;
	mul.lo.s32 	%r5, %r18, %r12;
	cvta.to.global.u64 	%rd1, %rd3;
	cvta.to.global.u64 	%rd2, %rd4;
	mov.f32 	%f13, 0f00000000;
$L__BB0_2:
	mul.wide.s32 	%rd6, %r17, 4;
	add.s64 	%rd7, %rd1, %rd6;
	ld.global.f32 	%f6, [%rd7];
	add.s64 	%rd8, %rd2, %rd6;
	ld.global.f32 	%f7, [%rd8];
	fma.rn.f32 	%f13, %f6, %f7, %f13;
	add.s32 	%r17, %r17, %r5;
	setp.lt.s32 	%p2, %r17, %r11;
	@%p2 bra 	$L__BB0_2;
$L__BB0_3:
	shl.b32 	%r13, %r3, 2;
	mov.u32 	%r14, cache;
	add.s32 	%r8, %r14, %r13;
	st.shared.f32 	[%r8], %f13;
	bar.sync 	0;
	setp.lt.u32 	%p3, %r18, 2;
	@%p3 bra 	$L__BB0_7;
$L__BB0_4:
	shr.u32 	%r10, %r18, 1;
	setp.ge.u32 	%p4, %r3, %r10;
	@%p4 bra 	$L__BB0_6;
	shl.b32 	%r15, %r10, 2;
	add.s32 	%r16, %r8, %r15;
	ld.shared.f32 	%f8, [%r16];
	ld.shared.f32 	%f9, [%r8];
	add.f32 	%f10, %f8, %f9;
	st.shared.f32 	[%r8], %f10;
$L__BB0_6:
	bar.sync 	0;
	setp.gt.u32 	%p5, %r18, 3;
	mov.u32 	%r18, %r10;
	@%p5 bra 	$L__BB0_4;
$L__BB0_7:
	setp.ne.s32 	%p6, %r3, 0;
	@%p6 bra 	$L__BB0_9;
	ld.shared.f32 	%f11, [cache];
	cvta.to.global.u64 	%rd9, %rd5;
	mul.wide.u32 	%rd10, %r2, 4;
	add.s64 	%rd11, %rd9, %rd10;
	st.global.f32 	[%rd11], %f11;
$L__BB0_9:
	ret;

}


// ===== COMPILED SASS (sm_100) =====

	.target	sm_100

	.elftype	@"ET_EXEC"


//--------------------- .note.nv.tkinfo           --------------------------
	.section	.note.nv.tkinfo,"",@"SHT_NOTE"
	.sectionflags	@"SHF_NOTE_NV_TKINFO"
	.tkinfo
        /*0018*/ 	.word	0x00000002
        /*0030*/ 	.string	""
        /*0030*/ 	.string	"ptxas"
        /*0030*/ 	.string	"Cuda compilation tools, release 13.0, V13.0.88"
        /*0030*/ 	.string	"Build cuda_13.0.r13.0/compiler.36424714_0"
        /*0030*/ 	.string	"-arch sm_100 -m 64 "



//--------------------- .note.nv.cuinfo           --------------------------
	.section	.note.nv.cuinfo,"",@"SHT_NOTE"
	.sectionflags	@"SHF_NOTE_NV_CUINFO"
        /*0018*/ 	.short	0x0002
        /*001a*/ 	.short	0x0064
        /*001c*/ 	.short	0x0082
	.zero		2


//--------------------- .nv.info                  --------------------------
	.section	.nv.info,"",@"SHT_CUDA_INFO"
	.align	4


	//----- nvinfo : EIATTR_REGCOUNT
	.align		4
        /*0000*/ 	.byte	0x04, 0x2f
        /*0002*/ 	.short	(.L_1 - .L_0)
	.align		4
.L_0:
        /*0004*/ 	.word	index@(_Z11vecDot_ngpuPKfS0_Pfi)
        /*0008*/ 	.word	0x00000012


	//----- nvinfo : EIATTR_FRAME_SIZE
	.align		4
.L_1:
        /*000c*/ 	.byte	0x04, 0x11
        /*000e*/ 	.short	(.L_3 - .L_2)
	.align		4
.L_2:
        /*0010*/ 	.word	index@(_Z11vecDot_ngpuPKfS0_Pfi)
        /*0014*/ 	.word	0x00000000


	//----- nvinfo : EIATTR_MIN_STACK_SIZE
	.align		4
.L_3:
        /*0018*/ 	.byte	0x04, 0x12
        /*001a*/ 	.short	(.L_5 - .L_4)
	.align		4
.L_4:
        /*001c*/ 	.word	index@(_Z11vecDot_ngpuPKfS0_Pfi)
        /*0020*/ 	.word	0x00000000
.L_5:


//--------------------- .nv.compat                --------------------------
	.section	.nv.compat,"",@"SHT_CUDA_COMPAT_INFO"
	.align	4
        /*0000*/ 	.byte	0x02, 0x09, 0x00, 0x00, 0x02, 0x02, 0x01, 0x00, 0x02, 0x05, 0x05, 0x00, 0x03, 0x07, 0x01, 0x01
        /*0010*/ 	.byte	0x02, 0x03, 0x00, 0x00, 0x02, 0x06, 0x01, 0x00, 0x04, 0x0b, 0x08, 0x00, 0x09, 0x00, 0x00, 0x00
        /*0020*/ 	.byte	0x00, 0x00, 0x00, 0x00


//--------------------- .nv.info._Z11vecDot_ngpuPKfS0_Pfi --------------------------
	.section	.nv.info._Z11vecDot_ngpuPKfS0_Pfi,"",@"SHT_CUDA_INFO"
	.sectionflags	@""
	.align	4


	//----- nvinfo : EIATTR_CUDA_API_VERSION
	.align		4
        /*0000*/ 	.byte	0x04, 0x37
        /*0002*/ 	.short	(.L_7 - .L_6)
.L_6:
        /*0004*/ 	.word	0x00000082


	//----- nvinfo : EIATTR_KPARAM_INFO
	.align		4
.L_7:
        /*0008*/ 	.byte	0x04, 0x17
        /*000a*/ 	.short	(.L_9 - .L_8)
.L_8:
        /*000c*/ 	.word	0x00000000
        /*0010*/ 	.short	0x0003
        /*0012*/ 	.short	0x0018
        /*0014*/ 	.byte	0x00, 0xf0, 0x11, 0x00


	//----- nvinfo : EIATTR_KPARAM_INFO
	.align		4
.L_9:
        /*0018*/ 	.byte	0x04, 0x17
        /*001a*/ 	.short	(.L_11 - .L_10)
.L_10:
        /*001c*/ 	.word	0x00000000
        /*0020*/ 	.short	0x0002
        /*0022*/ 	.short	0x0010
        /*0024*/ 	.byte	0x00, 0xf5, 0x21, 0x00


	//----- nvinfo : EIATTR_KPARAM_INFO
	.align		4
.L_11:
        /*0028*/ 	.byte	0x04, 0x17
        /*002a*/ 	.short	(.L_13 - .L_12)
.L_12:
        /*002c*/ 	.word	0x00000000
        /*0030*/ 	.short	0x0001
        /*0032*/ 	.short	0x0008
        /*0034*/ 	.byte	0x00, 0xf5, 0x21, 0x00


	//----- nvinfo : EIATTR_KPARAM_INFO
	.align		4
.L_13:
        /*0038*/ 	.byte	0x04, 0x17
        /*003a*/ 	.short	(.L_15 - .L_14)
.L_14:
        /*003c*/ 	.word	0x00000000
        /*0040*/ 	.short	0x0000
        /*0042*/ 	.short	0x0000
        /*0044*/ 	.byte	0x00, 0xf5, 0x21, 0x00


	//----- nvinfo : EIATTR_SPARSE_MMA_MASK
	.align		4
.L_15:
        /*0048*/ 	.byte	0x03, 0x50
        /*004a*/ 	.short	0x0000


	//----- nvinfo : EIATTR_MAXREG_COUNT
	.align		4
        /*004c*/ 	.byte	0x03, 0x1b
        /*004e*/ 	.short	0x00ff


	//----- nvinfo : EIATTR_NUM_BARRIERS
	.align		4
        /*0050*/ 	.byte	0x02, 0x4c
        /*0052*/ 	.byte	0x01
	.zero		1


	//----- nvinfo : EIATTR_MERCURY_ISA_VERSION
	.align		4
        /*0054*/ 	.byte	0x03, 0x5f
        /*0056*/ 	.short	0x0101


	//----- nvinfo : EIATTR_VRC_CTA_INIT_COUNT
	.align		4
        /*0058*/ 	.byte	0x02, 0x4a
	.zero		1
	.zero		1


	//----- nvinfo : EIATTR_EXIT_INSTR_OFFSETS
	.align		4
        /*005c*/ 	.byte	0x04, 0x1c
        /*005e*/ 	.short	(.L_17 - .L_16)


	//   ....[0]....
.L_16:
        /*0060*/ 	.word	0x000002e0


	//   ....[1]....
        /*0064*/ 	.word	0x00000360


	//----- nvinfo : EIATTR_CRS_STACK_SIZE
	.align		4
.L_17:
        /*0068*/ 	.byte	0x04, 0x1e
        /*006a*/ 	.short	(.L_19 - .L_18)
.L_18:
        /*006c*/ 	.word	0x00000000


	//----- nvinfo : EIATTR_CBANK_PARAM_SIZE
	.align		4
.L_19:
        /*0070*/ 	.byte	0x03, 0x19
        /*0072*/ 	.short	0x001c


	//----- nvinfo : EIATTR_PARAM_CBANK
	.align		4
        /*0074*/ 	.byte	0x04, 0x0a
        /*0076*/ 	.short	(.L_21 - .L_20)
	.align		4
.L_20:
        /*0078*/ 	.word	index@(.nv.constant0._Z11vecDot_ngpuPKfS0_Pfi)
        /*007c*/ 	.short	0x0380
        /*007e*/ 	.short	0x001c


	//----- nvinfo : EIATTR_SW_WAR
	.align		4
.L_21:
        /*0080*/ 	.byte	0x04, 0x36
        /*0082*/ 	.short	(.L_23 - .L_22)
.L_22:
        /*0084*/ 	.word	0x00000008
.L_23:


//--------------------- .nv.callgraph             --------------------------
	.section	.nv.callgraph,"",@"SHT_CUDA_CALLGRAPH"
	.align	4
	.sectionentsize	8
	.align		4
        /*0000*/ 	.word	0x00000000
	.align		4
        /*0004*/ 	.word	0xffffffff
	.align		4
        /*0008*/ 	.word	0x00000000
	.align		4
        /*000c*/ 	.word	0xfffffffe
	.align		4
        /*0010*/ 	.word	0x00000000
	.align		4
        /*0014*/ 	.word	0xfffffffd
	.align		4
        /*0018*/ 	.word	0x00000000
	.align		4
        /*001c*/ 	.word	0xfffffffc


//--------------------- .text._Z11vecDot_ngpuPKfS0_Pfi --------------------------
	.section	.text._Z11vecDot_ngpuPKfS0_Pfi,"ax",@progbits
	.align	128
        .global         _Z11vecDot_ngpuPKfS0_Pfi
        .type           _Z11vecDot_ngpuPKfS0_Pfi,@function
        .size           _Z11vecDot_ngpuPKfS0_Pfi,(.L_x_6 - _Z11vecDot_ngpuPKfS0_Pfi)
        .other          _Z11vecDot_ngpuPKfS0_Pfi,@"STO_CUDA_ENTRY STV_DEFAULT"
_Z11vecDot_ngpuPKfS0_Pfi:
.text._Z11vecDot_ngpuPKfS0_Pfi:
[----:B------:R-:W-:Y:S01]  /*0000*/  LDC R1, c[0x0][0x37c] ;  /* 0x0000df00ff017b82 */ /* 0x000fe20000000800 */
[----:B------:R-:W0:Y:S01]  /*0010*/  S2R R13, SR_CTAID.X ;  /* 0x00000000000d7919 */ /* 0x000e220000002500 */
[----:B------:R-:W1:Y:S01]  /*0020*/  LDCU UR4, c[0x0][0x360] ;  /* 0x00006c00ff0477ac */ /* 0x000e620008000800 */
[----:B------:R-:W-:Y:S01]  /*0030*/  BSSY.RECONVERGENT B0, `(.L_x_0) ;  /* 0x0000016000007945 */ /* 0x000fe20003800200 */
[----:B------:R-:W-:Y:S01]  /*0040*/  IMAD.MOV.U32 R11, RZ, RZ, RZ ;  /* 0x000000ffff0b7224 */ /* 0x000fe200078e00ff */
[----:B------:R-:W0:Y:S01]  /*0050*/  S2R R12, SR_TID.X ;  /* 0x00000000000c7919 */ /* 0x000e220000002100 */
[----:B------:R-:W2:Y:S01]  /*0060*/  LDCU UR5, c[0x0][0x398] ;  /* 0x00007300ff0577ac */ /* 0x000ea20008000800 */
[----:B------:R-:W3:Y:S01]  /*0070*/  LDCU.64 UR6, c[0x0][0x358] ;  /* 0x00006b00ff0677ac */ /* 0x000ee20008000a00 */
[----:B-1----:R-:W-:Y:S02]  /*0080*/  IMAD.U32 R10, RZ, RZ, UR4 ;  /* 0x00000004ff0a7e24 */ /* 0x002fe4000f8e00ff */
[----:B0-----:R-:W-:-:S05]  /*0090*/  IMAD R0, R13, UR4, R12 ;  /* 0x000000040d007c24 */ /* 0x001fca000f8e020c */
[----:B--2---:R-:W-:-:S13]  /*00a0*/  ISETP.GE.AND P0, PT, R0, UR5, PT ;  /* 0x0000000500007c0c */ /* 0x004fda000bf06270 */
[----:B---3--:R-:W-:Y:S05]  /*00b0*/  @P0 BRA `(.L_x_1) ;  /* 0x0000000000340947 */ /* 0x008fea0003800000 */
[----:B------:R-:W0:Y:S01]  /*00c0*/  LDC.64 R6, c[0x0][0x380] ;  /* 0x0000e000ff067b82 */ /* 0x000e220000000a00 */
[----:B------:R-:W1:Y:S01]  /*00d0*/  LDCU UR4, c[0x0][0x370] ;  /* 0x00006e00ff0477ac */ /* 0x000e620008000800 */
[----:B------:R-:W-:-:S06]  /*00e0*/  HFMA2 R11, -RZ, RZ, 0, 0 ;  /* 0x00000000ff0b7431 */ /* 0x000fcc00000001ff */
[----:B------:R-:W2:Y:S01]  /*00f0*/  LDC.64 R8, c[0x0][0x388] ;  /* 0x0000e200ff087b82 */ /* 0x000ea20000000a00 */
[----:B-1----:R-:W-:-:S07]  /*0100*/  IMAD R15, R10, UR4, RZ ;  /* 0x000000040a0f7c24 */ /* 0x002fce000f8e02ff */
.L_x_2:
[----:B0-----:R-:W-:-:S04]  /*0110*/  IMAD.WIDE R2, R0, 0x4, R6 ;  /* 0x0000000400027825 */ /* 0x001fc800078e0206 */
[----:B--2---:R-:W-:Y:S02]  /*0120*/  IMAD.WIDE R4, R0, 0x4, R8 ;  /* 0x0000000400047825 */ /* 0x004fe400078e0208 */
[----:B------:R-:W2:Y:S04]  /*0130*/  LDG.E R2, desc[UR6][R2.64] ;  /* 0x0000000602027981 */ /* 0x000ea8000c1e1900 */
[----:B------:R-:W2:Y:S01]  /*0140*/  LDG.E R4, desc[UR6][R4.64] ;  /* 0x0000000604047981 */ /* 0x000ea2000c1e1900 */
[----:B------:R-:W-:-:S05]  /*0150*/  IMAD.IADD R0, R15, 0x1, R0 ;  /* 0x000000010f007824 */ /* 0x000fca00078e0200 */
[----:B------:R-:W-:Y:S01]  /*0160*/  ISETP.GE.AND P0, PT, R0, UR5, PT ;  /* 0x0000000500007c0c */ /* 0x000fe2000bf06270 */
[----:B--2---:R-:W-:-:S12]  /*0170*/  FFMA R11, R2, R4, R11 ;  /* 0x00000004020b7223 */ /* 0x004fd8000000000b */
[----:B------:R-:W-:Y:S05]  /*0180*/  @!P0 BRA `(.L_x_2) ;  /* 0xfffffffc00e08947 */ /* 0x000fea000383ffff */
.L_x_1:
[----:B------:R-:W-:Y:S05]  /*0190*/  BSYNC.RECONVERGENT B0 ;  /* 0x0000000000007941 */ /* 0x000fea0003800200 */
.L_x_0:
[----:B------:R-:W0:Y:S01]  /*01a0*/  S2UR UR5, SR_CgaCtaId ;  /* 0x00000000000579c3 */ /* 0x000e220000008800 */
[----:B------:R-:W-:Y:S01]  /*01b0*/  UMOV UR4, 0x400 ;  /* 0x0000040000047882 */ /* 0x000fe20000000000 */
[----:B------:R-:W-:Y:S02]  /*01c0*/  ISETP.GE.U32.AND P1, PT, R10, 0x2, PT ;  /* 0x000000020a00780c */ /* 0x000fe40003f26070 */
[----:B------:R-:W-:Y:S01]  /*01d0*/  ISETP.NE.AND P0, PT, R12, RZ, PT ;  /* 0x000000ff0c00720c */ /* 0x000fe20003f05270 */
[----:B0-----:R-:W-:-:S06]  /*01e0*/  ULEA UR4, UR5, UR4, 0x18 ;  /* 0x0000000405047291 */ /* 0x001fcc000f8ec0ff */
[----:B------:R-:W-:-:S05]  /*01f0*/  LEA R0, R12, UR4, 0x2 ;  /* 0x000000040c007c11 */ /* 0x000fca000f8e10ff */
[----:B------:R0:W-:Y:S01]  /*0200*/  STS [R0], R11 ;  /* 0x0000000b00007388 */ /* 0x0001e20000000800 */
[----:B------:R-:W-:Y:S06]  /*0210*/  BAR.SYNC.DEFER_BLOCKING 0x0 ;  /* 0x0000000000007b1d */ /* 0x000fec0000010000 */
[----:B------:R-:W-:Y:S05]  /*0220*/  @!P1 BRA `(.L_x_3) ;  /* 0x00000000002c9947 */ /* 0x000fea0003800000 */
.L_x_4:
[----:B------:R-:W-:-:S04]  /*0230*/  SHF.R.U32.HI R5, RZ, 0x1, R10 ;  /* 0x00000001ff057819 */ /* 0x000fc8000001160a */
[----:B------:R-:W-:-:S13]  /*0240*/  ISETP.GE.U32.AND P1, PT, R12, R5, PT ;  /* 0x000000050c00720c */ /* 0x000fda0003f26070 */
[----:B------:R-:W-:Y:S01]  /*0250*/  @!P1 LEA R2, R5, R0, 0x2 ;  /* 0x0000000005029211 */ /* 0x000fe200078e10ff */
[----:B------:R-:W-:Y:S05]  /*0260*/  @!P1 LDS R3, [R0] ;  /* 0x0000000000039984 */ /* 0x000fea0000000800 */
[----:B------:R-:W1:Y:S02]  /*0270*/  @!P1 LDS R2, [R2] ;  /* 0x0000000002029984 */ /* 0x000e640000000800 */
[----:B-1----:R-:W-:-:S05]  /*0280*/  @!P1 FADD R3, R2, R3 ;  /* 0x0000000302039221 */ /* 0x002fca0000000000 */
[----:B------:R1:W-:Y:S01]  /*0290*/  @!P1 STS [R0], R3 ;  /* 0x0000000300009388 */ /* 0x0003e20000000800 */
[----:B------:R-:W-:Y:S01]  /*02a0*/  BAR.SYNC.DEFER_BLOCKING 0x0 ;  /* 0x0000000000007b1d */ /* 0x000fe20000010000 */
[----:B------:R-:W-:Y:S02]  /*02b0*/  ISETP.GT.U32.AND P1, PT, R10, 0x3, PT ;  /* 0x000000030a00780c */ /* 0x000fe40003f24070 */
[----:B------:R-:W-:-:S11]  /*02c0*/  MOV R10, R5 ;  /* 0x00000005000a7202 */ /* 0x000fd60000000f00 */
[----:B-1----:R-:W-:Y:S05]  /*02d0*/  @P1 BRA `(.L_x_4) ;  /* 0xfffffffc00d41947 */ /* 0x002fea000383ffff */
.L_x_3:
[----:B------:R-:W-:Y:S05]  /*02e0*/  @P0 EXIT ;  /* 0x000000000000094d */ /* 0x000fea0003800000 */
[----:B------:R-:W1:Y:S01]  /*02f0*/  S2UR UR5, SR_CgaCtaId ;  /* 0x00000000000579c3 */ /* 0x000e620000008800 */
[----:B------:R-:W-:-:S07]  /*0300*/  UMOV UR4, 0x400 ;  /* 0x0000040000047882 */ /* 0x000fce0000000000 */
[----:B------:R-:W2:Y:S01]  /*0310*/  LDC.64 R2, c[0x0][0x390] ;  /* 0x0000e400ff027b82 */ /* 0x000ea20000000a00 */
[----:B-1----:R-:W-:Y:S01]  /*0320*/  ULEA UR4, UR5, UR4, 0x18 ;  /* 0x0000000405047291 */ /* 0x002fe2000f8ec0ff */
[----:B--2---:R-:W-:-:S08]  /*0330*/  IMAD.WIDE.U32 R2, R13, 0x4, R2 ;  /* 0x000000040d027825 */ /* 0x004fd000078e0002 */
[----:B------:R-:W1:Y:S04]  /*0340*/  LDS R5, [UR4] ;  /* 0x00000004ff057984 */ /* 0x000e680008000800 */
[----:B-1----:R-:W-:Y:S01]  /*0350*/  STG.E desc[UR6][R2.64], R5 ;  /* 0x0000000502007986 */ /* 0x002fe2000c101906 */
[----:B------:R-:W-:Y:S05]  /*0360*/  EXIT ;  /* 0x000000000000794d */ /* 0x000fea0003800000 */
.L_x_5:
[----:B------:R-:W-:-:S00]  /*0370*/  BRA `(.L_x_5) ;  /* 0xfffffffc00fc7947 */ /* 0x000fc0000383ffff */
[----:B------:R-:W-:-:S00]  /*0380*/  NOP ;  /* 0x0000000000007918 */ /* 0x000fc00000000000 */
[----:B------:R-:W-:-:S00]  /*0390*/  NOP ;  /* 0x0000000000007918 */ /* 0x000fc00000000000 */
[----:B------:R-:W-:-:S00]  /*03a0*/  NOP ;  /* 0x0000000000007918 */ /* 0x000fc00000000000 */
[----:B------:R-:W-:-:S00]  /*03b0*/  NOP ;  /* 0x0000000000007918 */ /* 0x000fc00000000000 */
[----:B------:R-:W-:-:S00]  /*03c0*/  NOP ;  /* 0x0000000000007918 */ /* 0x000fc00000000000 */
[----:B------:R-:W-:-:S00]  /*03d0*/  NOP ;  /* 0x0000000000007918 */ /* 0x000fc00000000000 */
[----:B------:R-:W-:-:S00]  /*03e0*/  NOP ;  /* 0x0000000000007918 */ /* 0x000fc00000000000 */
[----:B------:R-:W-:-:S00]  /*03f0*/  NOP ;  /* 0x0000000000007918 */ /* 0x000fc00000000000 */
.L_x_6:


//--------------------- .nv.shared._Z11vecDot_ngpuPKfS0_Pfi --------------------------
	.section	.nv.shared._Z11vecDot_ngpuPKfS0_Pfi,"aw",@nobits
	.sectionflags	@""
	.align	16
	.zero		1024


//--------------------- .nv.shared.reserved.0     --------------------------
	.section	.nv.shared.reserved.0,"aw",@nobits
	.weak		__nv_reservedSMEM_offset_0_alias
	.size		__nv_reservedSMEM_offset_0_alias, 0, 64
	.other		__nv_reservedSMEM_offset_0_alias,@"STO_CUDA_RESERVED_SHARED STV_DEFAULT"
__nv_reservedSMEM_offset_0_alias:
	.zero		0
	.zero		64


//--------------------- .nv.constant0._Z11vecDot_ngpuPKfS0_Pfi --------------------------
	.section	.nv.constant0._Z11vecDot_ngpuPKfS0_Pfi,"a",@progbits
	.sectionflags	@""
	.align	4
.nv.constant0._Z11vecDot_ngpuPKfS0_Pfi:
	.zero		924


//--------------------- SYMBOLS --------------------------

	.type		.nv.reservedSmem.offset0,@object
	.size		.nv.reservedSmem.offset0,0x4
	.type		.nv.reservedSmem.cap,@object
	.size		.nv.reservedSmem.cap,0x4
